//
// Generated by NVIDIA NVVM Compiler
//
// Compiler Build ID: CL-36424714
// Cuda compilation tools, release 13.0, V13.0.88
// Based on NVVM 20.0.0
//

.version 9.0
.target sm_100
.address_size 64

	// .globl	_Z20rotate_matrix_simplePfPKfii
// _ZZ24rotate_matrix_sharedtilePfPKfiiE4tile has been demoted

.visible .entry _Z20rotate_matrix_simplePfPKfii(
	.param .u64 .ptr .align 1 _Z20rotate_matrix_simplePfPKfii_param_0,
	.param .u64 .ptr .align 1 _Z20rotate_matrix_simplePfPKfii_param_1,
	.param .u32 _Z20rotate_matrix_simplePfPKfii_param_2,
	.param .u32 _Z20rotate_matrix_simplePfPKfii_param_3
)
{
	.reg .b32 	%r<18>;
	.reg .b32 	%f<5>;
	.reg .b64 	%rd<15>;

	ld.param.u64 	%rd1, [_Z20rotate_matrix_simplePfPKfii_param_0];
	ld.param.u64 	%rd2, [_Z20rotate_matrix_simplePfPKfii_param_1];
	ld.param.u32 	%r1, [_Z20rotate_matrix_simplePfPKfii_param_2];
	ld.param.u32 	%r2, [_Z20rotate_matrix_simplePfPKfii_param_3];
	mov.u32 	%r3, %ctaid.x;
	shl.b32 	%r4, %r3, 5;
	mov.u32 	%r5, %tid.x;
	add.s32 	%r6, %r4, %r5;
	mov.u32 	%r7, %ctaid.y;
	shl.b32 	%r8, %r7, 5;
	mov.u32 	%r9, %tid.y;
	add.s32 	%r10, %r8, %r9;
	cvta.to.global.u64 	%rd3, %rd2;
	cvta.to.global.u64 	%rd4, %rd1;
	mad.lo.s32 	%r11, %r10, %r1, %r6;
	mul.wide.s32 	%rd5, %r11, 4;
	add.s64 	%rd6, %rd3, %rd5;
	ld.global.f32 	%f1, [%rd6];
	mad.lo.s32 	%r12, %r2, %r6, %r10;
	mul.wide.s32 	%rd7, %r12, 4;
	add.s64 	%rd8, %rd4, %rd7;
	st.global.f32 	[%rd8], %f1;
	shl.b32 	%r13, %r1, 3;
	add.s32 	%r14, %r11, %r13;
	mul.wide.s32 	%rd9, %r14, 4;
	add.s64 	%rd10, %rd3, %rd9;
	ld.global.f32 	%f2, [%rd10];
	st.global.f32 	[%rd8+32], %f2;
	shl.b32 	%r15, %r1, 4;
	add.s32 	%r16, %r11, %r15;
	mul.wide.s32 	%rd11, %r16, 4;
	add.s64 	%rd12, %rd3, %rd11;
	ld.global.f32 	%f3, [%rd12];
	st.global.f32 	[%rd8+64], %f3;
	add.s32 	%r17, %r16, %r13;
	mul.wide.s32 	%rd13, %r17, 4;
	add.s64 	%rd14, %rd3, %rd13;
	ld.global.f32 	%f4, [%rd14];
	st.global.f32 	[%rd8+96], %f4;
	ret;

}
	// .globl	_Z24rotate_matrix_sharedtilePfPKfii
.visible .entry _Z24rotate_matrix_sharedtilePfPKfii(
	.param .u64 .ptr .align 1 _Z24rotate_matrix_sharedtilePfPKfii_param_0,
	.param .u64 .ptr .align 1 _Z24rotate_matrix_sharedtilePfPKfii_param_1,
	.param .u32 _Z24rotate_matrix_sharedtilePfPKfii_param_2,
	.param .u32 _Z24rotate_matrix_sharedtilePfPKfii_param_3
)
{
	.reg .b32 	%r<39>;
	.reg .b32 	%f<9>;
	.reg .b64 	%rd<21>;
	// demoted variable
	.shared .align 4 .b8 _ZZ24rotate_matrix_sharedtilePfPKfiiE4tile[4224];
	ld.param.u64 	%rd1, [_Z24rotate_matrix_sharedtilePfPKfii_param_0];
	ld.param.u64 	%rd2, [_Z24rotate_matrix_sharedtilePfPKfii_param_1];
	ld.param.u32 	%r1, [_Z24rotate_matrix_sharedtilePfPKfii_param_2];
	ld.param.u32 	%r2, [_Z24rotate_matrix_sharedtilePfPKfii_param_3];
	mov.u32 	%r3, %ctaid.x;
	shl.b32 	%r4, %r3, 5;
	mov.u32 	%r5, %tid.x;
	add.s32 	%r6, %r4, %r5;
	mov.u32 	%r7, %ctaid.y;
	shl.b32 	%r8, %r7, 5;
	mov.u32 	%r9, %tid.y;
	add.s32 	%r10, %r8, %r9;
	shl.b32 	%r11, %r5, 2;
	mov.u32 	%r12, _ZZ24rotate_matrix_sharedtilePfPKfiiE4tile;
	add.s32 	%r13, %r12, %r11;
	cvta.to.global.u64 	%rd3, %rd2;
	mad.lo.s32 	%r14, %r10, %r1, %r6;
	mul.wide.s32 	%rd4, %r14, 4;
	add.s64 	%rd5, %rd3, %rd4;
	ld.global.f32 	%f1, [%rd5];
	mad.lo.s32 	%r15, %r9, 132, %r13;
	st.shared.f32 	[%r15], %f1;
	shl.b32 	%r16, %r1, 3;
	add.s32 	%r17, %r14, %r16;
	mul.wide.s32 	%rd6, %r17, 4;
	add.s64 	%rd7, %rd3, %rd6;
	ld.global.f32 	%f2, [%rd7];
	st.shared.f32 	[%r15+1056], %f2;
	shl.b32 	%r18, %r1, 4;
	add.s32 	%r19, %r14, %r18;
	mul.wide.s32 	%rd8, %r19, 4;
	add.s64 	%rd9, %rd3, %rd8;
	ld.global.f32 	%f3, [%rd9];
	st.shared.f32 	[%r15+2112], %f3;
	add.s32 	%r20, %r19, %r16;
	mul.wide.s32 	%rd10, %r20, 4;
	add.s64 	%rd11, %rd3, %rd10;
	ld.global.f32 	%f4, [%rd11];
	st.shared.f32 	[%r15+3168], %f4;
	bar.sync 	0;
	mov.u32 	%r21, %nctaid.y;
	sub.s32 	%r22, %r7, %r21;
	add.s32 	%r23, %r22, 1;
	abs.s32 	%r24, %r23;
	shl.b32 	%r25, %r24, 5;
	add.s32 	%r26, %r25, %r5;
	add.s32 	%r27, %r4, %r9;
	add.s32 	%r28, %r5, -31;
	abs.s32 	%r29, %r28;
	mad.lo.s32 	%r30, %r29, 132, %r12;
	cvta.to.global.u64 	%rd12, %rd1;
	shl.b32 	%r31, %r9, 2;
	add.s32 	%r32, %r30, %r31;
	ld.shared.f32 	%f5, [%r32];
	mad.lo.s32 	%r33, %r27, %r2, %r26;
	mul.wide.s32 	%rd13, %r33, 4;
	add.s64 	%rd14, %rd12, %rd13;
	st.global.f32 	[%rd14], %f5;
	ld.shared.f32 	%f6, [%r32+32];
	shl.b32 	%r34, %r2, 3;
	add.s32 	%r35, %r33, %r34;
	mul.wide.s32 	%rd15, %r35, 4;
	add.s64 	%rd16, %rd12, %rd15;
	st.global.f32 	[%rd16], %f6;
	ld.shared.f32 	%f7, [%r32+64];
	shl.b32 	%r36, %r2, 4;
	add.s32 	%r37, %r33, %r36;
	mul.wide.s32 	%rd17, %r37, 4;
	add.s64 	%rd18, %rd12, %rd17;
	st.global.f32 	[%rd18], %f7;
	ld.shared.f32 	%f8, [%r32+96];
	add.s32 	%r38, %r37, %r34;
	mul.wide.s32 	%rd19, %r38, 4;
	add.s64 	%rd20, %rd12, %rd19;
	st.global.f32 	[%rd20], %f8;
	ret;

}


// ===== COMPILED SASS (sm_100) =====

	.target	sm_100

	.elftype	@"ET_EXEC"


//--------------------- .note.nv.tkinfo           --------------------------
	.section	.note.nv.tkinfo,"",@"SHT_NOTE"
	.sectionflags	@"SHF_NOTE_NV_TKINFO"
	.tkinfo
        /*0018*/ 	.word	0x00000002
        /*0030*/ 	.string	""
        /*0030*/ 	.string	"ptxas"
        /*0030*/ 	.string	"Cuda compilation tools, release 13.0, V13.0.88"
        /*0030*/ 	.string	"Build cuda_13.0.r13.0/compiler.36424714_0"
        /*0030*/ 	.string	"-arch sm_100 -m 64 "



//--------------------- .note.nv.cuinfo           --------------------------
	.section	.note.nv.cuinfo,"",@"SHT_NOTE"
	.sectionflags	@"SHF_NOTE_NV_CUINFO"
        /*0018*/ 	.short	0x0002
        /*001a*/ 	.short	0x0064
        /*001c*/ 	.short	0x0082
	.zero		2


//--------------------- .nv.info                  --------------------------
	.section	.nv.info,"",@"SHT_CUDA_INFO"
	.align	4


	//----- nvinfo : EIATTR_REGCOUNT
	.align		4
        /*0000*/ 	.byte	0x04, 0x2f
        /*0002*/ 	.short	(.L_1 - .L_0)
	.align		4
.L_0:
        /*0004*/ 	.word	index@(_Z20rotate_matrix_simplePfPKfii)
        /*0008*/ 	.word	0x00000010


	//----- nvinfo : EIATTR_FRAME_SIZE
	.align		4
.L_1:
        /*000c*/ 	.byte	0x04, 0x11
        /*000e*/ 	.short	(.L_3 - .L_2)
	.align		4
.L_2:
        /*0010*/ 	.word	index@(_Z20rotate_matrix_simplePfPKfii)
        /*0014*/ 	.word	0x00000000


	//----- nvinfo : EIATTR_REGCOUNT
	.align		4
.L_3:
        /*0018*/ 	.byte	0x04, 0x2f
        /*001a*/ 	.short	(.L_5 - .L_4)
	.align		4
.L_4:
        /*001c*/ 	.word	index@(_Z24rotate_matrix_sharedtilePfPKfii)
        /*0020*/ 	.word	0x00000016


	//----- nvinfo : EIATTR_FRAME_SIZE
	.align		4
.L_5:
        /*0024*/ 	.byte	0x04, 0x11
        /*0026*/ 	.short	(.L_7 - .L_6)
	.align		4
.L_6:
        /*0028*/ 	.word	index@(_Z24rotate_matrix_sharedtilePfPKfii)
        /*002c*/ 	.word	0x00000000


	//----- nvinfo : EIATTR_MIN_STACK_SIZE
	.align		4
.L_7:
        /*0030*/ 	.byte	0x04, 0x12
        /*0032*/ 	.short	(.L_9 - .L_8)
	.align		4
.L_8:
        /*0034*/ 	.word	index@(_Z24rotate_matrix_sharedtilePfPKfii)
        /*0038*/ 	.word	0x00000000


	//----- nvinfo : EIATTR_MIN_STACK_SIZE
	.align		4
.L_9:
        /*003c*/ 	.byte	0x04, 0x12
        /*003e*/ 	.short	(.L_11 - .L_10)
	.align		4
.L_10:
        /*0040*/ 	.word	index@(_Z20rotate_matrix_simplePfPKfii)
        /*0044*/ 	.word	0x00000000
.L_11:


//--------------------- .nv.compat                --------------------------
	.section	.nv.compat,"",@"SHT_CUDA_COMPAT_INFO"
	.align	4
        /*0000*/ 	.byte	0x02, 0x09, 0x00, 0x00, 0x02, 0x02, 0x01, 0x00, 0x02, 0x05, 0x05, 0x00, 0x03, 0x07, 0x01, 0x01
        /*0010*/ 	.byte	0x02, 0x03, 0x00, 0x00, 0x02, 0x06, 0x01, 0x00, 0x04, 0x0b, 0x08, 0x00, 0x09, 0x00, 0x00, 0x00
        /*0020*/ 	.byte	0x00, 0x00, 0x00, 0x00


//--------------------- .nv.info._Z24rotate_matrix_sharedtilePfPKfii --------------------------
	.section	.nv.info._Z24rotate_matrix_sharedtilePfPKfii,"",@"SHT_CUDA_INFO"
	.sectionflags	@""
	.align	4


	//----- nvinfo : EIATTR_CUDA_API_VERSION
	.align		4
        /*0000*/ 	.byte	0x04, 0x37
        /*0002*/ 	.short	(.L_13 - .L_12)
.L_12:
        /*0004*/ 	.word	0x00000082


	//----- nvinfo : EIATTR_KPARAM_INFO
	.align		4
.L_13:
        /*0008*/ 	.byte	0x04, 0x17
        /*000a*/ 	.short	(.L_15 - .L_14)
.L_14:
        /*000c*/ 	.word	0x00000000
        /*0010*/ 	.short	0x0003
        /*0012*/ 	.short	0x0014
        /*0014*/ 	.byte	0x00, 0xf0, 0x11, 0x00


	//----- nvinfo : EIATTR_KPARAM_INFO
	.align		4
.L_15:
        /*0018*/ 	.byte	0x04, 0x17
        /*001a*/ 	.short	(.L_17 - .L_16)
.L_16:
        /*001c*/ 	.word	0x00000000
        /*0020*/ 	.short	0x0002
        /*0022*/ 	.short	0x0010
        /*0024*/ 	.byte	0x00, 0xf0, 0x11, 0x00


	//----- nvinfo : EIATTR_KPARAM_INFO
	.align		4
.L_17:
        /*0028*/ 	.byte	0x04, 0x17
        /*002a*/ 	.short	(.L_19 - .L_18)
.L_18:
        /*002c*/ 	.word	0x00000000
        /*0030*/ 	.short	0x0001
        /*0032*/ 	.short	0x0008
        /*0034*/ 	.byte	0x00, 0xf5, 0x21, 0x00


	//----- nvinfo : EIATTR_KPARAM_INFO
	.align		4
.L_19:
        /*0038*/ 	.byte	0x04, 0x17
        /*003a*/ 	.short	(.L_21 - .L_20)
.L_20:
        /*003c*/ 	.word	0x00000000
        /*0040*/ 	.short	0x0000
        /*0042*/ 	.short	0x0000
        /*0044*/ 	.byte	0x00, 0xf5, 0x21, 0x00


	//----- nvinfo : EIATTR_SPARSE_MMA_MASK
	.align		4
.L_21:
        /*0048*/ 	.byte	0x03, 0x50
        /*004a*/ 	.short	0x0000


	//----- nvinfo : EIATTR_MAXREG_COUNT
	.align		4
        /*004c*/ 	.byte	0x03, 0x1b
        /*004e*/ 	.short	0x00ff


	//----- nvinfo : EIATTR_NUM_BARRIERS
	.align		4
        /*0050*/ 	.byte	0x02, 0x4c
        /*0052*/ 	.byte	0x01
	.zero		1


	//----- nvinfo : EIATTR_MERCURY_ISA_VERSION
	.align		4
        /*0054*/ 	.byte	0x03, 0x5f
        /*0056*/ 	.short	0x0101


	//----- nvinfo : EIATTR_VRC_CTA_INIT_COUNT
	.align		4
        /*0058*/ 	.byte	0x02, 0x4a
	.zero		1
	.zero		1


	//----- nvinfo : EIATTR_EXIT_INSTR_OFFSETS
	.align		4
        /*005c*/ 	.byte	0x04, 0x1c
        /*005e*/ 	.short	(.L_23 - .L_22)


	//   ....[0]....
.L_22:
        /*0060*/ 	.word	0x000003b0


	//----- nvinfo : EIATTR_CBANK_PARAM_SIZE
	.align		4
.L_23:
        /*0064*/ 	.byte	0x03, 0x19
        /*0066*/ 	.short	0x0018


	//----- nvinfo : EIATTR_PARAM_CBANK
	.align		4
        /*0068*/ 	.byte	0x04, 0x0a
        /*006a*/ 	.short	(.L_25 - .L_24)
	.align		4
.L_24:
        /*006c*/ 	.word	index@(.nv.constant0._Z24rotate_matrix_sharedtilePfPKfii)
        /*0070*/ 	.short	0x0380
        /*0072*/ 	.short	0x0018


	//----- nvinfo : EIATTR_SW_WAR
	.align		4
.L_25:
        /*0074*/ 	.byte	0x04, 0x36
        /*0076*/ 	.short	(.L_27 - .L_26)
.L_26:
        /*0078*/ 	.word	0x00000008
.L_27:


//--------------------- .nv.info._Z20rotate_matrix_simplePfPKfii --------------------------
	.section	.nv.info._Z20rotate_matrix_simplePfPKfii,"",@"SHT_CUDA_INFO"
	.sectionflags	@""
	.align	4


	//----- nvinfo : EIATTR_CUDA_API_VERSION
	.align		4
        /*0000*/ 	.byte	0x04, 0x37
        /*0002*/ 	.short	(.L_29 - .L_28)
.L_28:
        /*0004*/ 	.word	0x00000082


	//----- nvinfo : EIATTR_KPARAM_INFO
	.align		4
.L_29:
        /*0008*/ 	.byte	0x04, 0x17
        /*000a*/ 	.short	(.L_31 - .L_30)
.L_30:
        /*000c*/ 	.word	0x00000000
        /*0010*/ 	.short	0x0003
        /*0012*/ 	.short	0x0014
        /*0014*/ 	.byte	0x00, 0xf0, 0x11, 0x00


	//----- nvinfo : EIATTR_KPARAM_INFO
	.align		4
.L_31:
        /*0018*/ 	.byte	0x04, 0x17
        /*001a*/ 	.short	(.L_33 - .L_32)
.L_32:
        /*001c*/ 	.word	0x00000000
        /*0020*/ 	.short	0x0002
        /*0022*/ 	.short	0x0010
        /*0024*/ 	.byte	0x00, 0xf0, 0x11, 0x00


	//----- nvinfo : EIATTR_KPARAM_INFO
	.align		4
.L_33:
        /*0028*/ 	.byte	0x04, 0x17
        /*002a*/ 	.short	(.L_35 - .L_34)
.L_34:
        /*002c*/ 	.word	0x00000000
        /*0030*/ 	.short	0x0001
        /*0032*/ 	.short	0x0008
        /*0034*/ 	.byte	0x00, 0xf5, 0x21, 0x00


	//----- nvinfo : EIATTR_KPARAM_INFO
	.align		4
.L_35:
        /*0038*/ 	.byte	0x04, 0x17
        /*003a*/ 	.short	(.L_37 - .L_36)
.L_36:
        /*003c*/ 	.word	0x00000000
        /*0040*/ 	.short	0x0000
        /*0042*/ 	.short	0x0000
        /*0044*/ 	.byte	0x00, 0xf5, 0x21, 0x00


	//----- nvinfo : EIATTR_SPARSE_MMA_MASK
	.align		4
.L_37:
        /*0048*/ 	.byte	0x03, 0x50
        /*004a*/ 	.short	0x0000


	//----- nvinfo : EIATTR_MAXREG_COUNT
	.align		4
        /*004c*/ 	.byte	0x03, 0x1b
        /*004e*/ 	.short	0x00ff


	//----- nvinfo : EIATTR_MERCURY_ISA_VERSION
	.align		4
        /*0050*/ 	.byte	0x03, 0x5f
        /*0052*/ 	.short	0x0101


	//----- nvinfo : EIATTR_VRC_CTA_INIT_COUNT
	.align		4
        /*0054*/ 	.byte	0x02, 0x4a
	.zero		1
	.zero		1


	//----- nvinfo : EIATTR_EXIT_INSTR_OFFSETS
	.align		4
        /*0058*/ 	.byte	0x04, 0x1c
        /*005a*/ 	.short	(.L_39 - .L_38)


	//   ....[0]....
.L_38:
        /*005c*/ 	.word	0x000001d0


	//----- nvinfo : EIATTR_CBANK_PARAM_SIZE
	.align		4
.L_39:
        /*0060*/ 	.byte	0x03, 0x19
        /*0062*/ 	.short	0x0018


	//----- nvinfo : EIATTR_PARAM_CBANK
	.align		4
        /*0064*/ 	.byte	0x04, 0x0a
        /*0066*/ 	.short	(.L_41 - .L_40)
	.align		4
.L_40:
        /*0068*/ 	.word	index@(.nv.constant0._Z20rotate_matrix_simplePfPKfii)
        /*006c*/ 	.short	0x0380
        /*006e*/ 	.short	0x0018


	//----- nvinfo : EIATTR_SW_WAR
	.align		4
.L_41:
        /*0070*/ 	.byte	0x04, 0x36
        /*0072*/ 	.short	(.L_43 - .L_42)
.L_42:
        /*0074*/ 	.word	0x00000008
.L_43:


//--------------------- .nv.callgraph             --------------------------
	.section	.nv.callgraph,"",@"SHT_CUDA_CALLGRAPH"
	.align	4
	.sectionentsize	8
	.align		4
        /*0000*/ 	.word	0x00000000
	.align		4
        /*0004*/ 	.word	0xffffffff
	.align		4
        /*0008*/ 	.word	0x00000000
	.align		4
        /*000c*/ 	.word	0xfffffffe
	.align		4
        /*0010*/ 	.word	0x00000000
	.align		4
        /*0014*/ 	.word	0xfffffffd
	.align		4
        /*0018*/ 	.word	0x00000000
	.align		4
        /*001c*/ 	.word	0xfffffffc


//--------------------- .text._Z24rotate_matrix_sharedtilePfPKfii --------------------------
	.section	.text._Z24rotate_matrix_sharedtilePfPKfii,"ax",@progbits
	.align	128
        .global         _Z24rotate_matrix_sharedtilePfPKfii
        .type           _Z24rotate_matrix_sharedtilePfPKfii,@function
        .size           _Z24rotate_matrix_sharedtilePfPKfii,(.L_x_2 - _Z24rotate_matrix_sharedtilePfPKfii)
        .other          _Z24rotate_matrix_sharedtilePfPKfii,@"STO_CUDA_ENTRY STV_DEFAULT"
_Z24rotate_matrix_sharedtilePfPKfii:
.text._Z24rotate_matrix_sharedtilePfPKfii:
[----:B------:R-:W-:Y:S01]  /*0000*/  LDC R1, c[0x0][0x37c] ;  /* 0x0000df00ff017b82 */ /* 0x000fe20000000800 */
[----:B------:R-:W0:Y:S07]  /*0010*/  S2R R3, SR_CTAID.X ;  /* 0x0000000000037919 */ /* 0x000e2e0000002500 */
[----:B------:R-:W1:Y:S01]  /*0020*/  LDC R8, c[0x0][0x390] ;  /* 0x0000e400ff087b82 */ /* 0x000e620000000800 */
[----:B------:R-:W2:Y:S01]  /*0030*/  LDCU.64 UR4, c[0x0][0x358] ;  /* 0x00006b00ff0477ac */ /* 0x000ea20008000a00 */
[----:B------:R-:W0:Y:S01]  /*0040*/  S2R R0, SR_TID.X ;  /* 0x0000000000007919 */ /* 0x000e220000002100 */
[----:B------:R-:W3:Y:S05]  /*0050*/  S2R R5, SR_CTAID.Y ;  /* 0x0000000000057919 */ /* 0x000eea0000002600 */
[----:B------:R-:W4:Y:S01]  /*0060*/  LDC.64 R6, c[0x0][0x388] ;  /* 0x0000e200ff067b82 */ /* 0x000f220000000a00 */
[----:B------:R-:W3:Y:S01]  /*0070*/  S2R R2, SR_TID.Y ;  /* 0x0000000000027919 */ /* 0x000ee20000002200 */
[----:B0-----:R-:W-:-:S02]  /*0080*/  LEA R4, R3, R0, 0x5 ;  /* 0x0000000003047211 */ /* 0x001fc400078e28ff */
[----:B---3--:R-:W-:-:S05]  /*0090*/  LEA R9, R5, R2, 0x5 ;  /* 0x0000000205097211 */ /* 0x008fca00078e28ff */
[----:B-1----:R-:W-:-:S04]  /*00a0*/  IMAD R9, R9, R8, R4 ;  /* 0x0000000809097224 */ /* 0x002fc800078e0204 */
[C---:B------:R-:W-:Y:S01]  /*00b0*/  IMAD R13, R8.reuse, 0x10, R9 ;  /* 0x00000010080d7824 */ /* 0x040fe200078e0209 */
[----:B------:R-:W-:-:S04]  /*00c0*/  LEA R11, R8, R9, 0x3 ;  /* 0x00000009080b7211 */ /* 0x000fc800078e18ff */
[----:B------:R-:W-:Y:S01]  /*00d0*/  LEA R15, R8, R13, 0x3 ;  /* 0x0000000d080f7211 */ /* 0x000fe200078e18ff */
[----:B----4-:R-:W-:-:S04]  /*00e0*/  IMAD.WIDE R10, R11, 0x4, R6 ;  /* 0x000000040b0a7825 */ /* 0x010fc800078e0206 */
[--C-:B------:R-:W-:Y:S02]  /*00f0*/  IMAD.WIDE R8, R9, 0x4, R6.reuse ;  /* 0x0000000409087825 */ /* 0x100fe400078e0206 */
[----:B--2---:R-:W2:Y:S02]  /*0100*/  LDG.E R11, desc[UR4][R10.64] ;  /* 0x000000040a0b7981 */ /* 0x004ea4000c1e1900 */
[--C-:B------:R-:W-:Y:S02]  /*0110*/  IMAD.WIDE R12, R13, 0x4, R6.reuse ;  /* 0x000000040d0c7825 */ /* 0x100fe400078e0206 */
[----:B------:R-:W3:Y:S02]  /*0120*/  LDG.E R9, desc[UR4][R8.64] ;  /* 0x0000000408097981 */ /* 0x000ee4000c1e1900 */
[----:B------:R-:W-:Y:S02]  /*0130*/  IMAD.WIDE R6, R15, 0x4, R6 ;  /* 0x000000040f067825 */ /* 0x000fe400078e0206 */
[----:B------:R0:W4:Y:S04]  /*0140*/  LDG.E R13, desc[UR4][R12.64] ;  /* 0x000000040c0d7981 */ /* 0x000128000c1e1900 */
[----:B------:R-:W5:Y:S01]  /*0150*/  LDG.E R19, desc[UR4][R6.64] ;  /* 0x0000000406137981 */ /* 0x000f62000c1e1900 */
[----:B------:R-:W1:Y:S01]  /*0160*/  S2R R15, SR_CgaCtaId ;  /* 0x00000000000f7919 */ /* 0x000e620000008800 */
[----:B------:R-:W-:Y:S01]  /*0170*/  MOV R4, 0x400 ;  /* 0x0000040000047802 */ /* 0x000fe20000000f00 */
[----:B0-----:R-:W0:Y:S01]  /*0180*/  LDC R12, c[0x0][0x394] ;  /* 0x0000e500ff0c7b82 */ /* 0x001e220000000800 */
[----:B------:R-:W-:-:S04]  /*0190*/  IADD3 R14, PT, PT, R0, -0x1f, RZ ;  /* 0xffffffe1000e7810 */ /* 0x000fc80007ffe0ff */
[----:B------:R-:W-:Y:S02]  /*01a0*/  IABS R14, R14 ;  /* 0x0000000e000e7213 */ /* 0x000fe40000000000 */
[----:B-1----:R-:W-:-:S05]  /*01b0*/  LEA R15, R15, R4, 0x18 ;  /* 0x000000040f0f7211 */ /* 0x002fca00078ec0ff */
[----:B------:R-:W-:-:S04]  /*01c0*/  IMAD R17, R0, 0x4, R15 ;  /* 0x0000000400117824 */ /* 0x000fc800078e020f */
[----:B------:R-:W-:Y:S01]  /*01d0*/  IMAD R10, R2, 0x84, R17 ;  /* 0x00000084020a7824 */ /* 0x000fe200078e0211 */
[----:B------:R-:W1:Y:S01]  /*01e0*/  LDC R4, c[0x0][0x374] ;  /* 0x0000dd00ff047b82 */ /* 0x000e620000000800 */
[----:B------:R-:W-:-:S05]  /*01f0*/  IMAD R15, R14, 0x84, R15 ;  /* 0x000000840e0f7824 */ /* 0x000fca00078e020f */
[----:B------:R-:W-:Y:S02]  /*0200*/  LEA R15, R2, R15, 0x2 ;  /* 0x0000000f020f7211 */ /* 0x000fe400078e10ff */
[----:B------:R-:W-:Y:S01]  /*0210*/  LEA R3, R3, R2, 0x5 ;  /* 0x0000000203037211 */ /* 0x000fe200078e28ff */
[----:B--2---:R1:W-:Y:S04]  /*0220*/  STS [R10+0x420], R11 ;  /* 0x0004200b0a007388 */ /* 0x0043e80000000800 */
[----:B---3--:R2:W-:Y:S04]  /*0230*/  STS [R10], R9 ;  /* 0x000000090a007388 */ /* 0x0085e80000000800 */
[----:B----4-:R3:W-:Y:S04]  /*0240*/  STS [R10+0x840], R13 ;  /* 0x0008400d0a007388 */ /* 0x0107e80000000800 */
[----:B-----5:R4:W-:Y:S01]  /*0250*/  STS [R10+0xc60], R19 ;  /* 0x000c60130a007388 */ /* 0x0209e20000000800 */
[----:B------:R-:W-:Y:S01]  /*0260*/  BAR.SYNC.DEFER_BLOCKING 0x0 ;  /* 0x0000000000007b1d */ /* 0x000fe20000010000 */
[----:B-1----:R-:W-:-:S07]  /*0270*/  IADD3 R11, PT, PT, R5, 0x1, -R4 ;  /* 0x00000001050b7810 */ /* 0x002fce0007ffe804 */
[----:B------:R-:W1:Y:S01]  /*0280*/  LDC.64 R4, c[0x0][0x380] ;  /* 0x0000e000ff047b82 */ /* 0x000e620000000a00 */
[----:B--2---:R-:W-:Y:S01]  /*0290*/  IABS R9, R11 ;  /* 0x0000000b00097213 */ /* 0x004fe20000000000 */
[----:B------:R-:W2:Y:S04]  /*02a0*/  LDS R8, [R15] ;  /* 0x000000000f087984 */ /* 0x000ea80000000800 */
[----:B------:R-:W5:Y:S04]  /*02b0*/  LDS R7, [R15+0x20] ;  /* 0x000020000f077984 */ /* 0x000f680000000800 */
[----:B------:R-:W5:Y:S04]  /*02c0*/  LDS R6, [R15+0x40] ;  /* 0x000040000f067984 */ /* 0x000f680000000800 */
[----:B------:R-:W5:Y:S01]  /*02d0*/  LDS R17, [R15+0x60] ;  /* 0x000060000f117984 */ /* 0x000f620000000800 */
[----:B------:R-:W-:-:S04]  /*02e0*/  IMAD R0, R9, 0x20, R0 ;  /* 0x0000002009007824 */ /* 0x000fc800078e0200 */
[----:B0-----:R-:W-:-:S05]  /*02f0*/  IMAD R3, R3, R12, R0 ;  /* 0x0000000c03037224 */ /* 0x001fca00078e0200 */
[CC--:B---3--:R-:W-:Y:S02]  /*0300*/  LEA R13, R12.reuse, R3.reuse, 0x4 ;  /* 0x000000030c0d7211 */ /* 0x0c8fe400078e20ff */
[C---:B------:R-:W-:Y:S02]  /*0310*/  LEA R11, R12.reuse, R3, 0x3 ;  /* 0x000000030c0b7211 */ /* 0x040fe400078e18ff */
[----:B------:R-:W-:Y:S01]  /*0320*/  LEA R9, R12, R13, 0x3 ;  /* 0x0000000d0c097211 */ /* 0x000fe200078e18ff */
[----:B-1----:R-:W-:-:S04]  /*0330*/  IMAD.WIDE R2, R3, 0x4, R4 ;  /* 0x0000000403027825 */ /* 0x002fc800078e0204 */
[----:B----4-:R-:W-:-:S04]  /*0340*/  IMAD.WIDE R10, R11, 0x4, R4 ;  /* 0x000000040b0a7825 */ /* 0x010fc800078e0204 */
[----:B------:R-:W-:-:S04]  /*0350*/  IMAD.WIDE R12, R13, 0x4, R4 ;  /* 0x000000040d0c7825 */ /* 0x000fc800078e0204 */
[----:B------:R-:W-:Y:S01]  /*0360*/  IMAD.WIDE R4, R9, 0x4, R4 ;  /* 0x0000000409047825 */ /* 0x000fe200078e0204 */
[----:B--2---:R-:W-:Y:S04]  /*0370*/  STG.E desc[UR4][R2.64], R8 ;  /* 0x0000000802007986 */ /* 0x004fe8000c101904 */
[----:B-----5:R-:W-:Y:S04]  /*0380*/  STG.E desc[UR4][R10.64], R7 ;  /* 0x000000070a007986 */ /* 0x020fe8000c101904 */
[----:B------:R-:W-:Y:S04]  /*0390*/  STG.E desc[UR4][R12.64], R6 ;  /* 0x000000060c007986 */ /* 0x000fe8000c101904 */
[----:B------:R-:W-:Y:S01]  /*03a0*/  STG.E desc[UR4][R4.64], R17 ;  /* 0x0000001104007986 */ /* 0x000fe2000c101904 */
[----:B------:R-:W-:Y:S05]  /*03b0*/  EXIT ;  /* 0x000000000000794d */ /* 0x000fea0003800000 */
.L_x_0:
[----:B------:R-:W-:-:S00]  /*03c0*/  BRA `(.L_x_0) ;  /* 0xfffffffc00fc7947 */ /* 0x000fc0000383ffff */
[----:B------:R-:W-:-:S00]  /*03d0*/  NOP ;  /* 0x0000000000007918 */ /* 0x000fc00000000000 */
        /* <DEDUP_REMOVED lines=10> */
.L_x_2:


//--------------------- .text._Z20rotate_matrix_simplePfPKfii --------------------------
	.section	.text._Z20rotate_matrix_simplePfPKfii,"ax",@progbits
	.align	128
        .global         _Z20rotate_matrix_simplePfPKfii
        .type           _Z20rotate_matrix_simplePfPKfii,@function
        .size           _Z20rotate_matrix_simplePfPKfii,(.L_x_3 - _Z20rotate_matrix_simplePfPKfii)
        .other          _Z20rotate_matrix_simplePfPKfii,@"STO_CUDA_ENTRY STV_DEFAULT"
_Z20rotate_matrix_simplePfPKfii:
.text._Z20rotate_matrix_simplePfPKfii:
[----:B------:R-:W-:Y:S01]  /*0000*/  LDC R1, c[0x0][0x37c] ;  /* 0x0000df00ff017b82 */ /* 0x000fe20000000800 */
[----:B------:R-:W0:Y:S07]  /*0010*/  S2R R0, SR_CTAID.X ;  /* 0x0000000000007919 */ /* 0x000e2e0000002500 */
[----:B------:R-:W1:Y:S01]  /*0020*/  LDC.64 R4, c[0x0][0x390] ;  /* 0x0000e400ff047b82 */ /* 0x000e620000000a00 */
[----:B------:R-:W2:Y:S01]  /*0030*/  LDCU.64 UR4, c[0x0][0x358] ;  /* 0x00006b00ff0477ac */ /* 0x000ea20008000a00 */
[----:B------:R-:W0:Y:S01]  /*0040*/  S2R R7, SR_TID.X ;  /* 0x0000000000077919 */ /* 0x000e220000002100 */
[----:B------:R-:W3:Y:S05]  /*0050*/  S2R R11, SR_CTAID.Y ;  /* 0x00000000000b7919 */ /* 0x000eea0000002600 */
[----:B------:R-:W4:Y:S01]  /*0060*/  LDC.64 R2, c[0x0][0x388] ;  /* 0x0000e200ff027b82 */ /* 0x000f220000000a00 */
[----:B------:R-:W3:Y:S07]  /*0070*/  S2R R6, SR_TID.Y ;  /* 0x0000000000067919 */ /* 0x000eee0000002200 */
[----:B------:R-:W5:Y:S01]  /*0080*/  LDC.64 R8, c[0x0][0x380] ;  /* 0x0000e000ff087b82 */ /* 0x000f620000000a00 */
[----:B0-----:R-:W-:-:S02]  /*0090*/  LEA R0, R0, R7, 0x5 ;  /* 0x0000000700007211 */ /* 0x001fc400078e28ff */
[----:B---3--:R-:W-:-:S05]  /*00a0*/  LEA R11, R11, R6, 0x5 ;  /* 0x000000060b0b7211 */ /* 0x008fca00078e28ff */
[----:B-1----:R-:W-:-:S04]  /*00b0*/  IMAD R13, R11, R4, R0 ;  /* 0x000000040b0d7224 */ /* 0x002fc800078e0200 */
[----:B----4-:R-:W-:-:S06]  /*00c0*/  IMAD.WIDE R6, R13, 0x4, R2 ;  /* 0x000000040d067825 */ /* 0x010fcc00078e0202 */
[----:B--2---:R-:W2:Y:S01]  /*00d0*/  LDG.E R7, desc[UR4][R6.64] ;  /* 0x0000000406077981 */ /* 0x004ea2000c1e1900 */
[----:B------:R-:W-:Y:S01]  /*00e0*/  IMAD R5, R0, R5, R11 ;  /* 0x0000000500057224 */ /* 0x000fe200078e020b */
[----:B------:R-:W-:-:S03]  /*00f0*/  LEA R11, R4, R13, 0x3 ;  /* 0x0000000d040b7211 */ /* 0x000fc600078e18ff */
[----:B-----5:R-:W-:-:S04]  /*0100*/  IMAD.WIDE R8, R5, 0x4, R8 ;  /* 0x0000000405087825 */ /* 0x020fc800078e0208 */
[----:B------:R-:W-:Y:S01]  /*0110*/  IMAD.WIDE R10, R11, 0x4, R2 ;  /* 0x000000040b0a7825 */ /* 0x000fe200078e0202 */
[----:B--2---:R-:W-:Y:S05]  /*0120*/  STG.E desc[UR4][R8.64], R7 ;  /* 0x0000000708007986 */ /* 0x004fea000c101904 */
[----:B------:R-:W2:Y:S01]  /*0130*/  LDG.E R11, desc[UR4][R10.64] ;  /* 0x000000040a0b7981 */ /* 0x000ea2000c1e1900 */
[----:B------:R-:W-:-:S05]  /*0140*/  LEA R5, R4, R13, 0x4 ;  /* 0x0000000d04057211 */ /* 0x000fca00078e20ff */
[--C-:B------:R-:W-:Y:S01]  /*0150*/  IMAD.WIDE R12, R5, 0x4, R2.reuse ;  /* 0x00000004050c7825 */ /* 0x100fe200078e0202 */
[----:B------:R-:W-:Y:S01]  /*0160*/  LEA R5, R4, R5, 0x3 ;  /* 0x0000000504057211 */ /* 0x000fe200078e18ff */
[----:B--2---:R-:W-:Y:S04]  /*0170*/  STG.E desc[UR4][R8.64+0x20], R11 ;  /* 0x0000200b08007986 */ /* 0x004fe8000c101904 */
[----:B------:R-:W2:Y:S01]  /*0180*/  LDG.E R13, desc[UR4][R12.64] ;  /* 0x000000040c0d7981 */ /* 0x000ea2000c1e1900 */
[----:B------:R-:W-:-:S03]  /*0190*/  IMAD.WIDE R2, R5, 0x4, R2 ;  /* 0x0000000405027825 */ /* 0x000fc600078e0202 */
[----:B--2---:R-:W-:Y:S04]  /*01a0*/  STG.E desc[UR4][R8.64+0x40], R13 ;  /* 0x0000400d08007986 */ /* 0x004fe8000c101904 */
[----:B------:R-:W2:Y:S04]  /*01b0*/  LDG.E R3, desc[UR4][R2.64] ;  /* 0x0000000402037981 */ /* 0x000ea8000c1e1900 */
[----:B--2---:R-:W-:Y:S01]  /*01c0*/  STG.E desc[UR4][R8.64+0x60], R3 ;  /* 0x0000600308007986 */ /* 0x004fe2000c101904 */
[----:B------:R-:W-:Y:S05]  /*01d0*/  EXIT ;  /* 0x000000000000794d */ /* 0x000fea0003800000 */
.L_x_1:
        /* <DEDUP_REMOVED lines=10> */
.L_x_3:


//--------------------- .nv.shared._Z24rotate_matrix_sharedtilePfPKfii --------------------------
	.section	.nv.shared._Z24rotate_matrix_sharedtilePfPKfii,"aw",@nobits
	.sectionflags	@""
	.align	4
.nv.shared._Z24rotate_matrix_sharedtilePfPKfii:
	.zero		5248


//--------------------- .nv.shared.reserved.0     --------------------------
	.section	.nv.shared.reserved.0,"aw",@nobits
	.weak		__nv_reservedSMEM_offset_0_alias
	.size		__nv_reservedSMEM_offset_0_alias, 0, 64
	.other		__nv_reservedSMEM_offset_0_alias,@"STO_CUDA_RESERVED_SHARED STV_DEFAULT"
__nv_reservedSMEM_offset_0_alias:
	.zero		0
	.zero		64


//--------------------- .nv.constant0._Z24rotate_matrix_sharedtilePfPKfii --------------------------
	.section	.nv.constant0._Z24rotate_matrix_sharedtilePfPKfii,"a",@progbits
	.sectionflags	@""
	.align	4
.nv.constant0._Z24rotate_matrix_sharedtilePfPKfii:
	.zero		920


//--------------------- .nv.constant0._Z20rotate_matrix_simplePfPKfii --------------------------
	.section	.nv.constant0._Z20rotate_matrix_simplePfPKfii,"a",@progbits
	.sectionflags	@""
	.align	4
.nv.constant0._Z20rotate_matrix_simplePfPKfii:
	.zero		920


//--------------------- SYMBOLS --------------------------

	.type		.nv.reservedSmem.offset0,@object
	.size		.nv.reservedSmem.offset0,0x4
	.type		.nv.reservedSmem.cap,@object
	.size		.nv.reservedSmem.cap,0x4
